//
// Generated by NVIDIA NVVM Compiler
//
// Compiler Build ID: CL-36424714
// Cuda compilation tools, release 13.0, V13.0.88
// Based on NVVM 20.0.0
//

.version 9.0
.target sm_100
.address_size 64

	// .globl	_Z9vectorAddPfS_S_i

.visible .entry _Z9vectorAddPfS_S_i(
	.param .u64 .ptr .align 1 _Z9vectorAddPfS_S_i_param_0,
	.param .u64 .ptr .align 1 _Z9vectorAddPfS_S_i_param_1,
	.param .u64 .ptr .align 1 _Z9vectorAddPfS_S_i_param_2,
	.param .u32 _Z9vectorAddPfS_S_i_param_3
)
{
	.reg .pred 	%p<7>;
	.reg .b32 	%r<31>;
	.reg .b32 	%f<16>;
	.reg .b64 	%rd<25>;

	ld.param.u64 	%rd4, [_Z9vectorAddPfS_S_i_param_0];
	ld.param.u64 	%rd5, [_Z9vectorAddPfS_S_i_param_1];
	ld.param.u64 	%rd6, [_Z9vectorAddPfS_S_i_param_2];
	ld.param.u32 	%r12, [_Z9vectorAddPfS_S_i_param_3];
	cvta.to.global.u64 	%rd1, %rd6;
	cvta.to.global.u64 	%rd2, %rd5;
	cvta.to.global.u64 	%rd3, %rd4;
	mov.u32 	%r13, %ntid.x;
	mov.u32 	%r14, %nctaid.x;
	mul.lo.s32 	%r1, %r13, %r14;
	mov.u32 	%r15, %ctaid.x;
	mov.u32 	%r16, %tid.x;
	mad.lo.s32 	%r29, %r15, %r13, %r16;
	setp.ge.s32 	%p1, %r29, %r12;
	@%p1 bra 	$L__BB0_7;
	add.s32 	%r17, %r29, %r1;
	max.s32 	%r18, %r12, %r17;
	setp.lt.s32 	%p2, %r17, %r12;
	selp.u32 	%r19, 1, 0, %p2;
	add.s32 	%r20, %r17, %r19;
	sub.s32 	%r21, %r18, %r20;
	div.u32 	%r22, %r21, %r1;
	add.s32 	%r3, %r22, %r19;
	and.b32  	%r23, %r3, 3;
	setp.eq.s32 	%p3, %r23, 3;
	@%p3 bra 	$L__BB0_4;
	add.s32 	%r24, %r3, 1;
	and.b32  	%r25, %r24, 3;
	neg.s32 	%r27, %r25;
$L__BB0_3:
	.pragma "nounroll";
	mul.wide.s32 	%rd7, %r29, 4;
	add.s64 	%rd8, %rd1, %rd7;
	add.s64 	%rd9, %rd2, %rd7;
	add.s64 	%rd10, %rd3, %rd7;
	ld.global.f32 	%f1, [%rd10];
	ld.global.f32 	%f2, [%rd9];
	add.f32 	%f3, %f1, %f2;
	st.global.f32 	[%rd8], %f3;
	add.s32 	%r29, %r29, %r1;
	add.s32 	%r27, %r27, 1;
	setp.ne.s32 	%p4, %r27, 0;
	@%p4 bra 	$L__BB0_3;
$L__BB0_4:
	setp.lt.u32 	%p5, %r3, 3;
	@%p5 bra 	$L__BB0_7;
	mul.wide.s32 	%rd15, %r1, 4;
	shl.b32 	%r26, %r1, 2;
$L__BB0_6:
	mul.wide.s32 	%rd11, %r29, 4;
	add.s64 	%rd12, %rd3, %rd11;
	ld.global.f32 	%f4, [%rd12];
	add.s64 	%rd13, %rd2, %rd11;
	ld.global.f32 	%f5, [%rd13];
	add.f32 	%f6, %f4, %f5;
	add.s64 	%rd14, %rd1, %rd11;
	st.global.f32 	[%rd14], %f6;
	add.s64 	%rd16, %rd12, %rd15;
	ld.global.f32 	%f7, [%rd16];
	add.s64 	%rd17, %rd13, %rd15;
	ld.global.f32 	%f8, [%rd17];
	add.f32 	%f9, %f7, %f8;
	add.s64 	%rd18, %rd14, %rd15;
	st.global.f32 	[%rd18], %f9;
	add.s64 	%rd19, %rd16, %rd15;
	ld.global.f32 	%f10, [%rd19];
	add.s64 	%rd20, %rd17, %rd15;
	ld.global.f32 	%f11, [%rd20];
	add.f32 	%f12, %f10, %f11;
	add.s64 	%rd21, %rd18, %rd15;
	st.global.f32 	[%rd21], %f12;
	add.s64 	%rd22, %rd19, %rd15;
	ld.global.f32 	%f13, [%rd22];
	add.s64 	%rd23, %rd20, %rd15;
	ld.global.f32 	%f14, [%rd23];
	add.f32 	%f15, %f13, %f14;
	add.s64 	%rd24, %rd21, %rd15;
	st.global.f32 	[%rd24], %f15;
	add.s32 	%r29, %r26, %r29;
	setp.lt.s32 	%p6, %r29, %r12;
	@%p6 bra 	$L__BB0_6;
$L__BB0_7:
	ret;

}


// ===== COMPILED SASS (sm_100) =====

	.target	sm_100

	.elftype	@"ET_EXEC"


//--------------------- .note.nv.tkinfo           --------------------------
	.section	.note.nv.tkinfo,"",@"SHT_NOTE"
	.sectionflags	@"SHF_NOTE_NV_TKINFO"
	.tkinfo
        /*0018*/ 	.word	0x00000002
        /*0030*/ 	.string	""
        /*0030*/ 	.string	"ptxas"
        /*0030*/ 	.string	"Cuda compilation tools, release 13.0, V13.0.88"
        /*0030*/ 	.string	"Build cuda_13.0.r13.0/compiler.36424714_0"
        /*0030*/ 	.string	"-arch sm_100 -m 64 "



//--------------------- .note.nv.cuinfo           --------------------------
	.section	.note.nv.cuinfo,"",@"SHT_NOTE"
	.sectionflags	@"SHF_NOTE_NV_CUINFO"
        /*0018*/ 	.short	0x0002
        /*001a*/ 	.short	0x0064
        /*001c*/ 	.short	0x0082
	.zero		2


//--------------------- .nv.info                  --------------------------
	.section	.nv.info,"",@"SHT_CUDA_INFO"
	.align	4


	//----- nvinfo : EIATTR_REGCOUNT
	.align		4
        /*0000*/ 	.byte	0x04, 0x2f
        /*0002*/ 	.short	(.L_1 - .L_0)
	.align		4
.L_0:
        /*0004*/ 	.word	index@(_Z9vectorAddPfS_S_i)
        /*0008*/ 	.word	0x0000001a


	//----- nvinfo : EIATTR_FRAME_SIZE
	.align		4
.L_1:
        /*000c*/ 	.byte	0x04, 0x11
        /*000e*/ 	.short	(.L_3 - .L_2)
	.align		4
.L_2:
        /*0010*/ 	.word	index@(_Z9vectorAddPfS_S_i)
        /*0014*/ 	.word	0x00000000


	//----- nvinfo : EIATTR_MIN_STACK_SIZE
	.align		4
.L_3:
        /*0018*/ 	.byte	0x04, 0x12
        /*001a*/ 	.short	(.L_5 - .L_4)
	.align		4
.L_4:
        /*001c*/ 	.word	index@(_Z9vectorAddPfS_S_i)
        /*0020*/ 	.word	0x00000000
.L_5:


//--------------------- .nv.compat                --------------------------
	.section	.nv.compat,"",@"SHT_CUDA_COMPAT_INFO"
	.align	4
        /*0000*/ 	.byte	0x02, 0x09, 0x00, 0x00, 0x02, 0x02, 0x01, 0x00, 0x02, 0x05, 0x05, 0x00, 0x03, 0x07, 0x01, 0x01
        /*0010*/ 	.byte	0x02, 0x03, 0x00, 0x00, 0x02, 0x06, 0x01, 0x00, 0x04, 0x0b, 0x08, 0x00, 0x09, 0x00, 0x00, 0x00
        /*0020*/ 	.byte	0x00, 0x00, 0x00, 0x00


//--------------------- .nv.info._Z9vectorAddPfS_S_i --------------------------
	.section	.nv.info._Z9vectorAddPfS_S_i,"",@"SHT_CUDA_INFO"
	.sectionflags	@""
	.align	4


	//----- nvinfo : EIATTR_CUDA_API_VERSION
	.align		4
        /*0000*/ 	.byte	0x04, 0x37
        /*0002*/ 	.short	(.L_7 - .L_6)
.L_6:
        /*0004*/ 	.word	0x00000082


	//----- nvinfo : EIATTR_KPARAM_INFO
	.align		4
.L_7:
        /*0008*/ 	.byte	0x04, 0x17
        /*000a*/ 	.short	(.L_9 - .L_8)
.L_8:
        /*000c*/ 	.word	0x00000000
        /*0010*/ 	.short	0x0003
        /*0012*/ 	.short	0x0018
        /*0014*/ 	.byte	0x00, 0xf0, 0x11, 0x00


	//----- nvinfo : EIATTR_KPARAM_INFO
	.align		4
.L_9:
        /*0018*/ 	.byte	0x04, 0x17
        /*001a*/ 	.short	(.L_11 - .L_10)
.L_10:
        /*001c*/ 	.word	0x00000000
        /*0020*/ 	.short	0x0002
        /*0022*/ 	.short	0x0010
        /*0024*/ 	.byte	0x00, 0xf5, 0x21, 0x00


	//----- nvinfo : EIATTR_KPARAM_INFO
	.align		4
.L_11:
        /*0028*/ 	.byte	0x04, 0x17
        /*002a*/ 	.short	(.L_13 - .L_12)
.L_12:
        /*002c*/ 	.word	0x00000000
        /*0030*/ 	.short	0x0001
        /*0032*/ 	.short	0x0008
        /*0034*/ 	.byte	0x00, 0xf5, 0x21, 0x00


	//----- nvinfo : EIATTR_KPARAM_INFO
	.align		4
.L_13:
        /*0038*/ 	.byte	0x04, 0x17
        /*003a*/ 	.short	(.L_15 - .L_14)
.L_14:
        /*003c*/ 	.word	0x00000000
        /*0040*/ 	.short	0x0000
        /*0042*/ 	.short	0x0000
        /*0044*/ 	.byte	0x00, 0xf5, 0x21, 0x00


	//----- nvinfo : EIATTR_SPARSE_MMA_MASK
	.align		4
.L_15:
        /*0048*/ 	.byte	0x03, 0x50
        /*004a*/ 	.short	0x0000


	//----- nvinfo : EIATTR_MAXREG_COUNT
	.align		4
        /*004c*/ 	.byte	0x03, 0x1b
        /*004e*/ 	.short	0x00ff


	//----- nvinfo : EIATTR_MERCURY_ISA_VERSION
	.align		4
        /*0050*/ 	.byte	0x03, 0x5f
        /*0052*/ 	.short	0x0101


	//----- nvinfo : EIATTR_VRC_CTA_INIT_COUNT
	.align		4
        /*0054*/ 	.byte	0x02, 0x4a
	.zero		1
	.zero		1


	//----- nvinfo : EIATTR_EXIT_INSTR_OFFSETS
	.align		4
        /*0058*/ 	.byte	0x04, 0x1c
        /*005a*/ 	.short	(.L_17 - .L_16)


	//   ....[0]....
.L_16:
        /*005c*/ 	.word	0x00000090


	//   ....[1]....
        /*0060*/ 	.word	0x000003a0


	//   ....[2]....
        /*0064*/ 	.word	0x000005d0


	//----- nvinfo : EIATTR_CRS_STACK_SIZE
	.align		4
.L_17:
        /*0068*/ 	.byte	0x04, 0x1e
        /*006a*/ 	.short	(.L_19 - .L_18)
.L_18:
        /*006c*/ 	.word	0x00000000


	//----- nvinfo : EIATTR_CBANK_PARAM_SIZE
	.align		4
.L_19:
        /*0070*/ 	.byte	0x03, 0x19
        /*0072*/ 	.short	0x001c


	//----- nvinfo : EIATTR_PARAM_CBANK
	.align		4
        /*0074*/ 	.byte	0x04, 0x0a
        /*0076*/ 	.short	(.L_21 - .L_20)
	.align		4
.L_20:
        /*0078*/ 	.word	index@(.nv.constant0._Z9vectorAddPfS_S_i)
        /*007c*/ 	.short	0x0380
        /*007e*/ 	.short	0x001c


	//----- nvinfo : EIATTR_SW_WAR
	.align		4
.L_21:
        /*0080*/ 	.byte	0x04, 0x36
        /*0082*/ 	.short	(.L_23 - .L_22)
.L_22:
        /*0084*/ 	.word	0x00000008
.L_23:


//--------------------- .nv.callgraph             --------------------------
	.section	.nv.callgraph,"",@"SHT_CUDA_CALLGRAPH"
	.align	4
	.sectionentsize	8
	.align		4
        /*0000*/ 	.word	0x00000000
	.align		4
        /*0004*/ 	.word	0xffffffff
	.align		4
        /*0008*/ 	.word	0x00000000
	.align		4
        /*000c*/ 	.word	0xfffffffe
	.align		4
        /*0010*/ 	.word	0x00000000
	.align		4
        /*0014*/ 	.word	0xfffffffd
	.align		4
        /*0018*/ 	.word	0x00000000
	.align		4
        /*001c*/ 	.word	0xfffffffc


//--------------------- .text._Z9vectorAddPfS_S_i --------------------------
	.section	.text._Z9vectorAddPfS_S_i,"ax",@progbits
	.align	128
        .global         _Z9vectorAddPfS_S_i
        .type           _Z9vectorAddPfS_S_i,@function
        .size           _Z9vectorAddPfS_S_i,(.L_x_5 - _Z9vectorAddPfS_S_i)
        .other          _Z9vectorAddPfS_S_i,@"STO_CUDA_ENTRY STV_DEFAULT"
_Z9vectorAddPfS_S_i:
.text._Z9vectorAddPfS_S_i:
[----:B------:R-:W-:Y:S01]  /*0000*/  LDC R1, c[0x0][0x37c] ;  /* 0x0000df00ff017b82 */ /* 0x000fe20000000800 */
[----:B------:R-:W0:Y:S01]  /*0010*/  S2R R3, SR_CTAID.X ;  /* 0x0000000000037919 */ /* 0x000e220000002500 */
[----:B------:R-:W1:Y:S06]  /*0020*/  LDCU UR4, c[0x0][0x360] ;  /* 0x00006c00ff0477ac */ /* 0x000e6c0008000800 */
[----:B------:R-:W1:Y:S01]  /*0030*/  LDC R0, c[0x0][0x370] ;  /* 0x0000dc00ff007b82 */ /* 0x000e620000000800 */
[----:B------:R-:W0:Y:S01]  /*0040*/  S2R R2, SR_TID.X ;  /* 0x0000000000027919 */ /* 0x000e220000002100 */
[----:B------:R-:W2:Y:S01]  /*0050*/  LDCU UR6, c[0x0][0x398] ;  /* 0x00007300ff0677ac */ /* 0x000ea20008000800 */
[----:B-1----:R-:W-:-:S02]  /*0060*/  IMAD R0, R0, UR4, RZ ;  /* 0x0000000400007c24 */ /* 0x002fc4000f8e02ff */
[----:B0-----:R-:W-:-:S05]  /*0070*/  IMAD R3, R3, UR4, R2 ;  /* 0x0000000403037c24 */ /* 0x001fca000f8e0202 */
[----:B--2---:R-:W-:-:S13]  /*0080*/  ISETP.GE.AND P0, PT, R3, UR6, PT ;  /* 0x0000000603007c0c */ /* 0x004fda000bf06270 */
[----:B------:R-:W-:Y:S05]  /*0090*/  @P0 EXIT ;  /* 0x000000000000094d */ /* 0x000fea0003800000 */
[----:B------:R-:W0:Y:S01]  /*00a0*/  I2F.U32.RP R8, R0 ;  /* 0x0000000000087306 */ /* 0x000e220000209000 */
[----:B------:R-:W-:Y:S01]  /*00b0*/  IADD3 R2, PT, PT, R0, R3, RZ ;  /* 0x0000000300027210 */ /* 0x000fe20007ffe0ff */
[----:B------:R-:W1:Y:S01]  /*00c0*/  LDCU.64 UR4, c[0x0][0x358] ;  /* 0x00006b00ff0477ac */ /* 0x000e620008000a00 */
[----:B------:R-:W-:Y:S01]  /*00d0*/  IADD3 R9, PT, PT, RZ, -R0, RZ ;  /* 0x80000000ff097210 */ /* 0x000fe20007ffe0ff */
[----:B------:R-:W-:Y:S01]  /*00e0*/  BSSY.RECONVERGENT B0, `(.L_x_0) ;  /* 0x000002b000007945 */ /* 0x000fe20003800200 */
[C---:B------:R-:W-:Y:S02]  /*00f0*/  ISETP.GE.AND P0, PT, R2.reuse, UR6, PT ;  /* 0x0000000602007c0c */ /* 0x040fe4000bf06270 */
[----:B------:R-:W-:Y:S02]  /*0100*/  VIMNMX R7, PT, PT, R2, UR6, !PT ;  /* 0x0000000602077c48 */ /* 0x000fe4000ffe0100 */
[----:B------:R-:W-:Y:S02]  /*0110*/  SEL R6, RZ, 0x1, P0 ;  /* 0x00000001ff067807 */ /* 0x000fe40000000000 */
[----:B------:R-:W-:-:S02]  /*0120*/  ISETP.NE.U32.AND P2, PT, R0, RZ, PT ;  /* 0x000000ff0000720c */ /* 0x000fc40003f45070 */
[----:B------:R-:W-:Y:S01]  /*0130*/  IADD3 R7, PT, PT, R7, -R2, -R6 ;  /* 0x8000000207077210 */ /* 0x000fe20007ffe806 */
[----:B0-----:R-:W0:Y:S02]  /*0140*/  MUFU.RCP R8, R8 ;  /* 0x0000000800087308 */ /* 0x001e240000001000 */
[----:B0-----:R-:W-:-:S06]  /*0150*/  IADD3 R4, PT, PT, R8, 0xffffffe, RZ ;  /* 0x0ffffffe08047810 */ /* 0x001fcc0007ffe0ff */
[----:B------:R0:W2:Y:S02]  /*0160*/  F2I.FTZ.U32.TRUNC.NTZ R5, R4 ;  /* 0x0000000400057305 */ /* 0x0000a4000021f000 */
[----:B0-----:R-:W-:Y:S02]  /*0170*/  HFMA2 R4, -RZ, RZ, 0, 0 ;  /* 0x00000000ff047431 */ /* 0x001fe400000001ff */
[----:B--2---:R-:W-:-:S04]  /*0180*/  IMAD R9, R9, R5, RZ ;  /* 0x0000000509097224 */ /* 0x004fc800078e02ff */
[----:B------:R-:W-:-:S06]  /*0190*/  IMAD.HI.U32 R8, R5, R9, R4 ;  /* 0x0000000905087227 */ /* 0x000fcc00078e0004 */
[----:B------:R-:W-:-:S05]  /*01a0*/  IMAD.HI.U32 R5, R8, R7, RZ ;  /* 0x0000000708057227 */ /* 0x000fca00078e00ff */
[----:B------:R-:W-:-:S05]  /*01b0*/  IADD3 R2, PT, PT, -R5, RZ, RZ ;  /* 0x000000ff05027210 */ /* 0x000fca0007ffe1ff */
[----:B------:R-:W-:-:S05]  /*01c0*/  IMAD R7, R0, R2, R7 ;  /* 0x0000000200077224 */ /* 0x000fca00078e0207 */
[----:B------:R-:W-:-:S13]  /*01d0*/  ISETP.GE.U32.AND P0, PT, R7, R0, PT ;  /* 0x000000000700720c */ /* 0x000fda0003f06070 */
[----:B------:R-:W-:Y:S02]  /*01e0*/  @P0 IADD3 R7, PT, PT, -R0, R7, RZ ;  /* 0x0000000700070210 */ /* 0x000fe40007ffe1ff */
[----:B------:R-:W-:Y:S02]  /*01f0*/  @P0 IADD3 R5, PT, PT, R5, 0x1, RZ ;  /* 0x0000000105050810 */ /* 0x000fe40007ffe0ff */
[----:B------:R-:W-:-:S13]  /*0200*/  ISETP.GE.U32.AND P1, PT, R7, R0, PT ;  /* 0x000000000700720c */ /* 0x000fda0003f26070 */
[----:B------:R-:W-:Y:S02]  /*0210*/  @P1 IADD3 R5, PT, PT, R5, 0x1, RZ ;  /* 0x0000000105051810 */ /* 0x000fe40007ffe0ff */
[----:B------:R-:W-:-:S04]  /*0220*/  @!P2 LOP3.LUT R5, RZ, R0, RZ, 0x33, !PT ;  /* 0x00000000ff05a212 */ /* 0x000fc800078e33ff */
[----:B------:R-:W-:-:S04]  /*0230*/  IADD3 R2, PT, PT, R6, R5, RZ ;  /* 0x0000000506027210 */ /* 0x000fc80007ffe0ff */
[C---:B------:R-:W-:Y:S02]  /*0240*/  LOP3.LUT R4, R2.reuse, 0x3, RZ, 0xc0, !PT ;  /* 0x0000000302047812 */ /* 0x040fe400078ec0ff */
[----:B------:R-:W-:Y:S02]  /*0250*/  ISETP.GE.U32.AND P1, PT, R2, 0x3, PT ;  /* 0x000000030200780c */ /* 0x000fe40003f26070 */
[----:B------:R-:W-:-:S13]  /*0260*/  ISETP.NE.AND P0, PT, R4, 0x3, PT ;  /* 0x000000030400780c */ /* 0x000fda0003f05270 */
[----:B-1----:R-:W-:Y:S05]  /*0270*/  @!P0 BRA `(.L_x_1) ;  /* 0x0000000000448947 */ /* 0x002fea0003800000 */
[----:B------:R-:W0:Y:S01]  /*0280*/  LDC.64 R4, c[0x0][0x390] ;  /* 0x0000e400ff047b82 */ /* 0x000e220000000a00 */
[----:B------:R-:W-:-:S04]  /*0290*/  IADD3 R2, PT, PT, R2, 0x1, RZ ;  /* 0x0000000102027810 */ /* 0x000fc80007ffe0ff */
[----:B------:R-:W-:-:S03]  /*02a0*/  LOP3.LUT R2, R2, 0x3, RZ, 0xc0, !PT ;  /* 0x0000000302027812 */ /* 0x000fc600078ec0ff */
[----:B------:R-:W1:Y:S01]  /*02b0*/  LDC.64 R6, c[0x0][0x380] ;  /* 0x0000e000ff067b82 */ /* 0x000e620000000a00 */
[----:B------:R-:W-:-:S07]  /*02c0*/  IADD3 R2, PT, PT, -R2, RZ, RZ ;  /* 0x000000ff02027210 */ /* 0x000fce0007ffe1ff */
[----:B------:R-:W2:Y:S02]  /*02d0*/  LDC.64 R8, c[0x0][0x388] ;  /* 0x0000e200ff087b82 */ /* 0x000ea40000000a00 */
.L_x_2:
[----:B--2---:R-:W-:-:S04]  /*02e0*/  IMAD.WIDE R12, R3, 0x4, R8 ;  /* 0x00000004030c7825 */ /* 0x004fc800078e0208 */
[C---:B-1----:R-:W-:Y:S02]  /*02f0*/  IMAD.WIDE R14, R3.reuse, 0x4, R6 ;  /* 0x00000004030e7825 */ /* 0x042fe400078e0206 */
[----:B------:R-:W2:Y:S04]  /*0300*/  LDG.E R13, desc[UR4][R12.64] ;  /* 0x000000040c0d7981 */ /* 0x000ea8000c1e1900 */
[----:B------:R-:W2:Y:S01]  /*0310*/  LDG.E R14, desc[UR4][R14.64] ;  /* 0x000000040e0e7981 */ /* 0x000ea2000c1e1900 */
[----:B0--3--:R-:W-:Y:S01]  /*0320*/  IMAD.WIDE R10, R3, 0x4, R4 ;  /* 0x00000004030a7825 */ /* 0x009fe200078e0204 */
[----:B------:R-:W-:Y:S02]  /*0330*/  IADD3 R2, PT, PT, R2, 0x1, RZ ;  /* 0x0000000102027810 */ /* 0x000fe40007ffe0ff */
[----:B------:R-:W-:-:S02]  /*0340*/  IADD3 R3, PT, PT, R0, R3, RZ ;  /* 0x0000000300037210 */ /* 0x000fc40007ffe0ff */
[----:B------:R-:W-:Y:S01]  /*0350*/  ISETP.NE.AND P0, PT, R2, RZ, PT ;  /* 0x000000ff0200720c */ /* 0x000fe20003f05270 */
[----:B--2---:R-:W-:-:S05]  /*0360*/  FADD R17, R14, R13 ;  /* 0x0000000d0e117221 */ /* 0x004fca0000000000 */
[----:B------:R3:W-:Y:S07]  /*0370*/  STG.E desc[UR4][R10.64], R17 ;  /* 0x000000110a007986 */ /* 0x0007ee000c101904 */
[----:B------:R-:W-:Y:S05]  /*0380*/  @P0 BRA `(.L_x_2) ;  /* 0xfffffffc00d40947 */ /* 0x000fea000383ffff */
.L_x_1:
[----:B------:R-:W-:Y:S05]  /*0390*/  BSYNC.RECONVERGENT B0 ;  /* 0x0000000000007941 */ /* 0x000fea0003800200 */
.L_x_0:
[----:B------:R-:W-:Y:S05]  /*03a0*/  @!P1 EXIT ;  /* 0x000000000000994d */ /* 0x000fea0003800000 */
.L_x_3:
[----:B------:R-:W3:Y:S08]  /*03b0*/  LDC.64 R4, c[0x0][0x380] ;  /* 0x0000e000ff047b82 */ /* 0x000ef00000000a00 */
[----:B------:R-:W0:Y:S01]  /*03c0*/  LDC.64 R6, c[0x0][0x388] ;  /* 0x0000e200ff067b82 */ /* 0x000e220000000a00 */
[----:B---3--:R-:W-:-:S07]  /*03d0*/  IMAD.WIDE R10, R3, 0x4, R4 ;  /* 0x00000004030a7825 */ /* 0x008fce00078e0204 */
[----:B------:R-:W1:Y:S01]  /*03e0*/  LDC.64 R4, c[0x0][0x390] ;  /* 0x0000e400ff047b82 */ /* 0x000e620000000a00 */
[----:B--2---:R-:W2:Y:S01]  /*03f0*/  LDG.E R2, desc[UR4][R10.64] ;  /* 0x000000040a027981 */ /* 0x004ea2000c1e1900 */
[----:B0-----:R-:W-:-:S05]  /*0400*/  IMAD.WIDE R12, R3, 0x4, R6 ;  /* 0x00000004030c7825 */ /* 0x001fca00078e0206 */
[----:B------:R-:W2:Y:S01]  /*0410*/  LDG.E R7, desc[UR4][R12.64] ;  /* 0x000000040c077981 */ /* 0x000ea2000c1e1900 */
[----:B-1----:R-:W-:-:S04]  /*0420*/  IMAD.WIDE R16, R3, 0x4, R4 ;  /* 0x0000000403107825 */ /* 0x002fc800078e0204 */
[----:B------:R-:W-:-:S04]  /*0430*/  IMAD.WIDE R4, R0, 0x4, R10 ;  /* 0x0000000400047825 */ /* 0x000fc800078e020a */
[----:B--2---:R-:W-:Y:S01]  /*0440*/  FADD R19, R2, R7 ;  /* 0x0000000702137221 */ /* 0x004fe20000000000 */
[----:B------:R-:W-:-:S04]  /*0450*/  IMAD.WIDE R6, R0, 0x4, R12 ;  /* 0x0000000400067825 */ /* 0x000fc800078e020c */
[----:B------:R0:W-:Y:S04]  /*0460*/  STG.E desc[UR4][R16.64], R19 ;  /* 0x0000001310007986 */ /* 0x0001e8000c101904 */
[----:B------:R-:W2:Y:S04]  /*0470*/  LDG.E R2, desc[UR4][R4.64] ;  /* 0x0000000404027981 */ /* 0x000ea8000c1e1900 */
[----:B------:R-:W2:Y:S01]  /*0480*/  LDG.E R15, desc[UR4][R6.64] ;  /* 0x00000004060f7981 */ /* 0x000ea2000c1e1900 */
[----:B------:R-:W-:-:S04]  /*0490*/  IMAD.WIDE R8, R0, 0x4, R16 ;  /* 0x0000000400087825 */ /* 0x000fc800078e0210 */
[----:B------:R-:W-:-:S04]  /*04a0*/  IMAD.WIDE R10, R0, 0x4, R4 ;  /* 0x00000004000a7825 */ /* 0x000fc800078e0204 */
[----:B------:R-:W-:-:S04]  /*04b0*/  IMAD.WIDE R12, R0, 0x4, R6 ;  /* 0x00000004000c7825 */ /* 0x000fc800078e0206 */
[----:B--2---:R-:W-:-:S05]  /*04c0*/  FADD R21, R2, R15 ;  /* 0x0000000f02157221 */ /* 0x004fca0000000000 */
        /* <DEDUP_REMOVED lines=8> */
[----:B------:R-:W1:Y:S04]  /*0550*/  LDG.E R4, desc[UR4][R4.64] ;  /* 0x0000000404047981 */ /* 0x000e68000c1e1900 */
[----:B------:R-:W1:Y:S01]  /*0560*/  LDG.E R7, desc[UR4][R6.64] ;  /* 0x0000000406077981 */ /* 0x000e62000c1e1900 */
[C---:B0-----:R-:W-:Y:S01]  /*0570*/  IMAD.WIDE R16, R0.reuse, 0x4, R14 ;  /* 0x0000000400107825 */ /* 0x041fe200078e020e */
[----:B------:R-:W-:-:S04]  /*0580*/  LEA R3, R0, R3, 0x2 ;  /* 0x0000000300037211 */ /* 0x000fc800078e10ff */
[----:B------:R-:W-:Y:S01]  /*0590*/  ISETP.GE.AND P0, PT, R3, UR6, PT ;  /* 0x0000000603007c0c */ /* 0x000fe2000bf06270 */
[----:B-1----:R-:W-:-:S05]  /*05a0*/  FADD R9, R4, R7 ;  /* 0x0000000704097221 */ /* 0x002fca0000000000 */
[----:B------:R2:W-:Y:S07]  /*05b0*/  STG.E desc[UR4][R16.64], R9 ;  /* 0x0000000910007986 */ /* 0x0005ee000c101904 */
[----:B------:R-:W-:Y:S05]  /*05c0*/  @!P0 BRA `(.L_x_3) ;  /* 0xfffffffc00788947 */ /* 0x000fea000383ffff */
[----:B------:R-:W-:Y:S05]  /*05d0*/  EXIT ;  /* 0x000000000000794d */ /* 0x000fea0003800000 */
.L_x_4:
[----:B------:R-:W-:-:S00]  /*05e0*/  BRA `(.L_x_4) ;  /* 0xfffffffc00fc7947 */ /* 0x000fc0000383ffff */
[----:B------:R-:W-:-:S00]  /*05f0*/  NOP ;  /* 0x0000000000007918 */ /* 0x000fc00000000000 */
        /* <DEDUP_REMOVED lines=8> */
.L_x_5:


//--------------------- .nv.shared.reserved.0     --------------------------
	.section	.nv.shared.reserved.0,"aw",@nobits
	.weak		__nv_reservedSMEM_offset_0_alias
	.size		__nv_reservedSMEM_offset_0_alias, 0, 64
	.other		__nv_reservedSMEM_offset_0_alias,@"STO_CUDA_RESERVED_SHARED STV_DEFAULT"
__nv_reservedSMEM_offset_0_alias:
	.zero		0
	.zero		64


//--------------------- .nv.constant0._Z9vectorAddPfS_S_i --------------------------
	.section	.nv.constant0._Z9vectorAddPfS_S_i,"a",@progbits
	.sectionflags	@""
	.align	4
.nv.constant0._Z9vectorAddPfS_S_i:
	.zero		924


//--------------------- SYMBOLS --------------------------

	.type		.nv.reservedSmem.offset0,@object
	.size		.nv.reservedSmem.offset0,0x4
